//
// Generated by NVIDIA NVVM Compiler
//
// Compiler Build ID: CL-36424714
// Cuda compilation tools, release 13.0, V13.0.88
// Based on NVVM 20.0.0
//

.version 9.0
.target sm_100
.address_size 64

	// .globl	_Z22convolutionFowradDummyPl

.visible .entry _Z22convolutionFowradDummyPl(
	.param .u64 .ptr .align 1 _Z22convolutionFowradDummyPl_param_0
)
{
	.reg .b32 	%r<5>;
	.reg .b64 	%rd<6>;

	ld.param.u64 	%rd1, [_Z22convolutionFowradDummyPl_param_0];
	cvta.to.global.u64 	%rd2, %rd1;
	mov.u32 	%r1, %ctaid.x;
	mov.u32 	%r2, %ntid.x;
	mov.u32 	%r3, %tid.x;
	mad.lo.s32 	%r4, %r1, %r2, %r3;
	mul.wide.u32 	%rd3, %r4, 8;
	add.s64 	%rd4, %rd2, %rd3;
	mov.b64 	%rd5, 1;
	st.global.u64 	[%rd4], %rd5;
	ret;

}
	// .globl	_Z18poolingFowradDummyPl
.visible .entry _Z18poolingFowradDummyPl(
	.param .u64 .ptr .align 1 _Z18poolingFowradDummyPl_param_0
)
{
	.reg .b32 	%r<5>;
	.reg .b64 	%rd<6>;

	ld.param.u64 	%rd1, [_Z18poolingFowradDummyPl_param_0];
	cvta.to.global.u64 	%rd2, %rd1;
	mov.u32 	%r1, %ctaid.x;
	mov.u32 	%r2, %ntid.x;
	mov.u32 	%r3, %tid.x;
	mad.lo.s32 	%r4, %r1, %r2, %r3;
	mul.wide.u32 	%rd3, %r4, 8;
	add.s64 	%rd4, %rd2, %rd3;
	mov.b64 	%rd5, 2;
	st.global.u64 	[%rd4], %rd5;
	ret;

}


// ===== COMPILED SASS (sm_100) =====

	.target	sm_100

	.elftype	@"ET_EXEC"


//--------------------- .note.nv.tkinfo           --------------------------
	.section	.note.nv.tkinfo,"",@"SHT_NOTE"
	.sectionflags	@"SHF_NOTE_NV_TKINFO"
	.tkinfo
        /*0018*/ 	.word	0x00000002
        /*0030*/ 	.string	""
        /*0030*/ 	.string	"ptxas"
        /*0030*/ 	.string	"Cuda compilation tools, release 13.0, V13.0.88"
        /*0030*/ 	.string	"Build cuda_13.0.r13.0/compiler.36424714_0"
        /*0030*/ 	.string	"-arch sm_100 -m 64 "



//--------------------- .note.nv.cuinfo           --------------------------
	.section	.note.nv.cuinfo,"",@"SHT_NOTE"
	.sectionflags	@"SHF_NOTE_NV_CUINFO"
        /*0018*/ 	.short	0x0002
        /*001a*/ 	.short	0x0064
        /*001c*/ 	.short	0x0082
	.zero		2


//--------------------- .nv.info                  --------------------------
	.section	.nv.info,"",@"SHT_CUDA_INFO"
	.align	4


	//----- nvinfo : EIATTR_REGCOUNT
	.align		4
        /*0000*/ 	.byte	0x04, 0x2f
        /*0002*/ 	.short	(.L_1 - .L_0)
	.align		4
.L_0:
        /*0004*/ 	.word	index@(_Z22convolutionFowradDummyPl)
        /*0008*/ 	.word	0x0000000a


	//----- nvinfo : EIATTR_FRAME_SIZE
	.align		4
.L_1:
        /*000c*/ 	.byte	0x04, 0x11
        /*000e*/ 	.short	(.L_3 - .L_2)
	.align		4
.L_2:
        /*0010*/ 	.word	index@(_Z22convolutionFowradDummyPl)
        /*0014*/ 	.word	0x00000000


	//----- nvinfo : EIATTR_REGCOUNT
	.align		4
.L_3:
        /*0018*/ 	.byte	0x04, 0x2f
        /*001a*/ 	.short	(.L_5 - .L_4)
	.align		4
.L_4:
        /*001c*/ 	.word	index@(_Z18poolingFowradDummyPl)
        /*0020*/ 	.word	0x0000000a


	//----- nvinfo : EIATTR_FRAME_SIZE
	.align		4
.L_5:
        /*0024*/ 	.byte	0x04, 0x11
        /*0026*/ 	.short	(.L_7 - .L_6)
	.align		4
.L_6:
        /*0028*/ 	.word	index@(_Z18poolingFowradDummyPl)
        /*002c*/ 	.word	0x00000000


	//----- nvinfo : EIATTR_MIN_STACK_SIZE
	.align		4
.L_7:
        /*0030*/ 	.byte	0x04, 0x12
        /*0032*/ 	.short	(.L_9 - .L_8)
	.align		4
.L_8:
        /*0034*/ 	.word	index@(_Z18poolingFowradDummyPl)
        /*0038*/ 	.word	0x00000000


	//----- nvinfo : EIATTR_MIN_STACK_SIZE
	.align		4
.L_9:
        /*003c*/ 	.byte	0x04, 0x12
        /*003e*/ 	.short	(.L_11 - .L_10)
	.align		4
.L_10:
        /*0040*/ 	.word	index@(_Z22convolutionFowradDummyPl)
        /*0044*/ 	.word	0x00000000
.L_11:


//--------------------- .nv.compat                --------------------------
	.section	.nv.compat,"",@"SHT_CUDA_COMPAT_INFO"
	.align	4
        /*0000*/ 	.byte	0x02, 0x09, 0x00, 0x00, 0x02, 0x02, 0x01, 0x00, 0x02, 0x05, 0x05, 0x00, 0x03, 0x07, 0x01, 0x01
        /*0010*/ 	.byte	0x02, 0x03, 0x00, 0x00, 0x02, 0x06, 0x01, 0x00, 0x04, 0x0b, 0x08, 0x00, 0x09, 0x00, 0x00, 0x00
        /*0020*/ 	.byte	0x00, 0x00, 0x00, 0x00


//--------------------- .nv.info._Z18poolingFowradDummyPl --------------------------
	.section	.nv.info._Z18poolingFowradDummyPl,"",@"SHT_CUDA_INFO"
	.sectionflags	@""
	.align	4


	//----- nvinfo : EIATTR_CUDA_API_VERSION
	.align		4
        /*0000*/ 	.byte	0x04, 0x37
        /*0002*/ 	.short	(.L_13 - .L_12)
.L_12:
        /*0004*/ 	.word	0x00000082


	//----- nvinfo : EIATTR_KPARAM_INFO
	.align		4
.L_13:
        /*0008*/ 	.byte	0x04, 0x17
        /*000a*/ 	.short	(.L_15 - .L_14)
.L_14:
        /*000c*/ 	.word	0x00000000
        /*0010*/ 	.short	0x0000
        /*0012*/ 	.short	0x0000
        /*0014*/ 	.byte	0x00, 0xf5, 0x21, 0x00


	//----- nvinfo : EIATTR_SPARSE_MMA_MASK
	.align		4
.L_15:
        /*0018*/ 	.byte	0x03, 0x50
        /*001a*/ 	.short	0x0000


	//----- nvinfo : EIATTR_MAXREG_COUNT
	.align		4
        /*001c*/ 	.byte	0x03, 0x1b
        /*001e*/ 	.short	0x00ff


	//----- nvinfo : EIATTR_MERCURY_ISA_VERSION
	.align		4
        /*0020*/ 	.byte	0x03, 0x5f
        /*0022*/ 	.short	0x0101


	//----- nvinfo : EIATTR_VRC_CTA_INIT_COUNT
	.align		4
        /*0024*/ 	.byte	0x02, 0x4a
	.zero		1
	.zero		1


	//----- nvinfo : EIATTR_EXIT_INSTR_OFFSETS
	.align		4
        /*0028*/ 	.byte	0x04, 0x1c
        /*002a*/ 	.short	(.L_17 - .L_16)


	//   ....[0]....
.L_16:
        /*002c*/ 	.word	0x000000b0


	//----- nvinfo : EIATTR_CBANK_PARAM_SIZE
	.align		4
.L_17:
        /*0030*/ 	.byte	0x03, 0x19
        /*0032*/ 	.short	0x0008


	//----- nvinfo : EIATTR_PARAM_CBANK
	.align		4
        /*0034*/ 	.byte	0x04, 0x0a
        /*0036*/ 	.short	(.L_19 - .L_18)
	.align		4
.L_18:
        /*0038*/ 	.word	index@(.nv.constant0._Z18poolingFowradDummyPl)
        /*003c*/ 	.short	0x0380
        /*003e*/ 	.short	0x0008


	//----- nvinfo : EIATTR_SW_WAR
	.align		4
.L_19:
        /*0040*/ 	.byte	0x04, 0x36
        /*0042*/ 	.short	(.L_21 - .L_20)
.L_20:
        /*0044*/ 	.word	0x00000008
.L_21:


//--------------------- .nv.info._Z22convolutionFowradDummyPl --------------------------
	.section	.nv.info._Z22convolutionFowradDummyPl,"",@"SHT_CUDA_INFO"
	.sectionflags	@""
	.align	4


	//----- nvinfo : EIATTR_CUDA_API_VERSION
	.align		4
        /*0000*/ 	.byte	0x04, 0x37
        /*0002*/ 	.short	(.L_23 - .L_22)
.L_22:
        /*0004*/ 	.word	0x00000082


	//----- nvinfo : EIATTR_KPARAM_INFO
	.align		4
.L_23:
        /*0008*/ 	.byte	0x04, 0x17
        /*000a*/ 	.short	(.L_25 - .L_24)
.L_24:
        /*000c*/ 	.word	0x00000000
        /*0010*/ 	.short	0x0000
        /*0012*/ 	.short	0x0000
        /*0014*/ 	.byte	0x00, 0xf5, 0x21, 0x00


	//----- nvinfo : EIATTR_SPARSE_MMA_MASK
	.align		4
.L_25:
        /*0018*/ 	.byte	0x03, 0x50
        /*001a*/ 	.short	0x0000


	//----- nvinfo : EIATTR_MAXREG_COUNT
	.align		4
        /*001c*/ 	.byte	0x03, 0x1b
        /*001e*/ 	.short	0x00ff


	//----- nvinfo : EIATTR_MERCURY_ISA_VERSION
	.align		4
        /*0020*/ 	.byte	0x03, 0x5f
        /*0022*/ 	.short	0x0101


	//----- nvinfo : EIATTR_VRC_CTA_INIT_COUNT
	.align		4
        /*0024*/ 	.byte	0x02, 0x4a
	.zero		1
	.zero		1


	//----- nvinfo : EIATTR_EXIT_INSTR_OFFSETS
	.align		4
        /*0028*/ 	.byte	0x04, 0x1c
        /*002a*/ 	.short	(.L_27 - .L_26)


	//   ....[0]....
.L_26:
        /*002c*/ 	.word	0x000000b0


	//----- nvinfo : EIATTR_CBANK_PARAM_SIZE
	.align		4
.L_27:
        /*0030*/ 	.byte	0x03, 0x19
        /*0032*/ 	.short	0x0008


	//----- nvinfo : EIATTR_PARAM_CBANK
	.align		4
        /*0034*/ 	.byte	0x04, 0x0a
        /*0036*/ 	.short	(.L_29 - .L_28)
	.align		4
.L_28:
        /*0038*/ 	.word	index@(.nv.constant0._Z22convolutionFowradDummyPl)
        /*003c*/ 	.short	0x0380
        /*003e*/ 	.short	0x0008


	//----- nvinfo : EIATTR_SW_WAR
	.align		4
.L_29:
        /*0040*/ 	.byte	0x04, 0x36
        /*0042*/ 	.short	(.L_31 - .L_30)
.L_30:
        /*0044*/ 	.word	0x00000008
.L_31:


//--------------------- .nv.callgraph             --------------------------
	.section	.nv.callgraph,"",@"SHT_CUDA_CALLGRAPH"
	.align	4
	.sectionentsize	8
	.align		4
        /*0000*/ 	.word	0x00000000
	.align		4
        /*0004*/ 	.word	0xffffffff
	.align		4
        /*0008*/ 	.word	0x00000000
	.align		4
        /*000c*/ 	.word	0xfffffffe
	.align		4
        /*0010*/ 	.word	0x00000000
	.align		4
        /*0014*/ 	.word	0xfffffffd
	.align		4
        /*0018*/ 	.word	0x00000000
	.align		4
        /*001c*/ 	.word	0xfffffffc


//--------------------- .text._Z18poolingFowradDummyPl --------------------------
	.section	.text._Z18poolingFowradDummyPl,"ax",@progbits
	.align	128
        .global         _Z18poolingFowradDummyPl
        .type           _Z18poolingFowradDummyPl,@function
        .size           _Z18poolingFowradDummyPl,(.L_x_2 - _Z18poolingFowradDummyPl)
        .other          _Z18poolingFowradDummyPl,@"STO_CUDA_ENTRY STV_DEFAULT"
_Z18poolingFowradDummyPl:
.text._Z18poolingFowradDummyPl:
[----:B------:R-:W-:Y:S01]  /*0000*/  LDC R1, c[0x0][0x37c] ;  /* 0x0000df00ff017b82 */ /* 0x000fe20000000800 */
[----:B------:R-:W0:Y:S07]  /*0010*/  S2R R0, SR_TID.X ;  /* 0x0000000000007919 */ /* 0x000e2e0000002100 */
[----:B------:R-:W0:Y:S01]  /*0020*/  S2UR UR6, SR_CTAID.X ;  /* 0x00000000000679c3 */ /* 0x000e220000002500 */
[----:B------:R-:W1:Y:S01]  /*0030*/  LDCU.64 UR4, c[0x0][0x358] ;  /* 0x00006b00ff0477ac */ /* 0x000e620008000a00 */
[----:B------:R-:W-:Y:S01]  /*0040*/  HFMA2 R4, -RZ, RZ, 0, 1.1920928955078125e-07 ;  /* 0x00000002ff047431 */ /* 0x000fe200000001ff */
[----:B------:R-:W-:-:S05]  /*0050*/  MOV R5, 0x0 ;  /* 0x0000000000057802 */ /* 0x000fca0000000f00 */
[----:B------:R-:W0:Y:S08]  /*0060*/  LDC R7, c[0x0][0x360] ;  /* 0x0000d800ff077b82 */ /* 0x000e300000000800 */
[----:B------:R-:W2:Y:S01]  /*0070*/  LDC.64 R2, c[0x0][0x380] ;  /* 0x0000e000ff027b82 */ /* 0x000ea20000000a00 */
[----:B0-----:R-:W-:-:S04]  /*0080*/  IMAD R7, R7, UR6, R0 ;  /* 0x0000000607077c24 */ /* 0x001fc8000f8e0200 */
[----:B--2---:R-:W-:-:S05]  /*0090*/  IMAD.WIDE.U32 R2, R7, 0x8, R2 ;  /* 0x0000000807027825 */ /* 0x004fca00078e0002 */
[----:B-1----:R-:W-:Y:S01]  /*00a0*/  STG.E.64 desc[UR4][R2.64], R4 ;  /* 0x0000000402007986 */ /* 0x002fe2000c101b04 */
[----:B------:R-:W-:Y:S05]  /*00b0*/  EXIT ;  /* 0x000000000000794d */ /* 0x000fea0003800000 */
.L_x_0:
[----:B------:R-:W-:-:S00]  /*00c0*/  BRA `(.L_x_0) ;  /* 0xfffffffc00fc7947 */ /* 0x000fc0000383ffff */
[----:B------:R-:W-:-:S00]  /*00d0*/  NOP ;  /* 0x0000000000007918 */ /* 0x000fc00000000000 */
        /* <DEDUP_REMOVED lines=10> */
.L_x_2:


//--------------------- .text._Z22convolutionFowradDummyPl --------------------------
	.section	.text._Z22convolutionFowradDummyPl,"ax",@progbits
	.align	128
        .global         _Z22convolutionFowradDummyPl
        .type           _Z22convolutionFowradDummyPl,@function
        .size           _Z22convolutionFowradDummyPl,(.L_x_3 - _Z22convolutionFowradDummyPl)
        .other          _Z22convolutionFowradDummyPl,@"STO_CUDA_ENTRY STV_DEFAULT"
_Z22convolutionFowradDummyPl:
.text._Z22convolutionFowradDummyPl:
[----:B------:R-:W-:Y:S01]  /*0000*/  LDC R1, c[0x0][0x37c] ;  /* 0x0000df00ff017b82 */ /* 0x000fe20000000800 */
[----:B------:R-:W0:Y:S07]  /*0010*/  S2R R0, SR_TID.X ;  /* 0x0000000000007919 */ /* 0x000e2e0000002100 */
[----:B------:R-:W0:Y:S01]  /*0020*/  S2UR UR6, SR_CTAID.X ;  /* 0x00000000000679c3 */ /* 0x000e220000002500 */
[----:B------:R-:W1:Y:S01]  /*0030*/  LDCU.64 UR4, c[0x0][0x358] ;  /* 0x00006b00ff0477ac */ /* 0x000e620008000a00 */
[----:B------:R-:W-:Y:S01]  /*0040*/  HFMA2 R4, -RZ, RZ, 0, 5.9604644775390625e-08 ;  /* 0x00000001ff047431 */ /* 0x000fe200000001ff */
[----:B------:R-:W-:-:S05]  /*0050*/  MOV R5, 0x0 ;  /* 0x0000000000057802 */ /* 0x000fca0000000f00 */
[----:B------:R-:W0:Y:S08]  /*0060*/  LDC R7, c[0x0][0x360] ;  /* 0x0000d800ff077b82 */ /* 0x000e300000000800 */
[----:B------:R-:W2:Y:S01]  /*0070*/  LDC.64 R2, c[0x0][0x380] ;  /* 0x0000e000ff027b82 */ /* 0x000ea20000000a00 */
[----:B0-----:R-:W-:-:S04]  /*0080*/  IMAD R7, R7, UR6, R0 ;  /* 0x0000000607077c24 */ /* 0x001fc8000f8e0200 */
[----:B--2---:R-:W-:-:S05]  /*0090*/  IMAD.WIDE.U32 R2, R7, 0x8, R2 ;  /* 0x0000000807027825 */ /* 0x004fca00078e0002 */
[----:B-1----:R-:W-:Y:S01]  /*00a0*/  STG.E.64 desc[UR4][R2.64], R4 ;  /* 0x0000000402007986 */ /* 0x002fe2000c101b04 */
[----:B------:R-:W-:Y:S05]  /*00b0*/  EXIT ;  /* 0x000000000000794d */ /* 0x000fea0003800000 */
.L_x_1:
        /* <DEDUP_REMOVED lines=12> */
.L_x_3:


//--------------------- .nv.shared.reserved.0     --------------------------
	.section	.nv.shared.reserved.0,"aw",@nobits
	.weak		__nv_reservedSMEM_offset_0_alias
	.size		__nv_reservedSMEM_offset_0_alias, 0, 64
	.other		__nv_reservedSMEM_offset_0_alias,@"STO_CUDA_RESERVED_SHARED STV_DEFAULT"
__nv_reservedSMEM_offset_0_alias:
	.zero		0
	.zero		64


//--------------------- .nv.constant0._Z18poolingFowradDummyPl --------------------------
	.section	.nv.constant0._Z18poolingFowradDummyPl,"a",@progbits
	.sectionflags	@""
	.align	4
.nv.constant0._Z18poolingFowradDummyPl:
	.zero		904


//--------------------- .nv.constant0._Z22convolutionFowradDummyPl --------------------------
	.section	.nv.constant0._Z22convolutionFowradDummyPl,"a",@progbits
	.sectionflags	@""
	.align	4
.nv.constant0._Z22convolutionFowradDummyPl:
	.zero		904


//--------------------- SYMBOLS --------------------------

	.type		.nv.reservedSmem.offset0,@object
	.size		.nv.reservedSmem.offset0,0x4
